//
// Generated by NVIDIA NVVM Compiler
//
// Compiler Build ID: CL-36424714
// Cuda compilation tools, release 13.0, V13.0.88
// Based on NVVM 20.0.0
//

.version 9.0
.target sm_100
.address_size 64

	// .globl	_Z9test_ProgPiS_i

.visible .entry _Z9test_ProgPiS_i(
	.param .u64 .ptr .align 1 _Z9test_ProgPiS_i_param_0,
	.param .u64 .ptr .align 1 _Z9test_ProgPiS_i_param_1,
	.param .u32 _Z9test_ProgPiS_i_param_2
)
{
	.reg .b32 	%r<6>;
	.reg .b64 	%rd<8>;

	ld.param.u64 	%rd1, [_Z9test_ProgPiS_i_param_0];
	ld.param.u64 	%rd2, [_Z9test_ProgPiS_i_param_1];
	cvta.to.global.u64 	%rd3, %rd2;
	cvta.to.global.u64 	%rd4, %rd1;
	mov.u32 	%r1, %tid.x;
	mul.wide.u32 	%rd5, %r1, 4;
	add.s64 	%rd6, %rd4, %rd5;
	ld.global.u32 	%r2, [%rd6+4];
	add.s64 	%rd7, %rd3, %rd5;
	ld.global.u32 	%r3, [%rd7+4];
	add.s32 	%r4, %r3, %r2;
	st.global.u32 	[%rd7], %r4;
	sub.s32 	%r5, %r3, %r2;
	st.global.u32 	[%rd6], %r5;
	ret;

}


// ===== COMPILED SASS (sm_100) =====

	.target	sm_100

	.elftype	@"ET_EXEC"


//--------------------- .note.nv.tkinfo           --------------------------
	.section	.note.nv.tkinfo,"",@"SHT_NOTE"
	.sectionflags	@"SHF_NOTE_NV_TKINFO"
	.tkinfo
        /*0018*/ 	.word	0x00000002
        /*0030*/ 	.string	""
        /*0030*/ 	.string	"ptxas"
        /*0030*/ 	.string	"Cuda compilation tools, release 13.0, V13.0.88"
        /*0030*/ 	.string	"Build cuda_13.0.r13.0/compiler.36424714_0"
        /*0030*/ 	.string	"-arch sm_100 -m 64 "



//--------------------- .note.nv.cuinfo           --------------------------
	.section	.note.nv.cuinfo,"",@"SHT_NOTE"
	.sectionflags	@"SHF_NOTE_NV_CUINFO"
        /*0018*/ 	.short	0x0002
        /*001a*/ 	.short	0x0064
        /*001c*/ 	.short	0x0082
	.zero		2


//--------------------- .nv.info                  --------------------------
	.section	.nv.info,"",@"SHT_CUDA_INFO"
	.align	4


	//----- nvinfo : EIATTR_REGCOUNT
	.align		4
        /*0000*/ 	.byte	0x04, 0x2f
        /*0002*/ 	.short	(.L_1 - .L_0)
	.align		4
.L_0:
        /*0004*/ 	.word	index@(_Z9test_ProgPiS_i)
        /*0008*/ 	.word	0x0000000c


	//----- nvinfo : EIATTR_FRAME_SIZE
	.align		4
.L_1:
        /*000c*/ 	.byte	0x04, 0x11
        /*000e*/ 	.short	(.L_3 - .L_2)
	.align		4
.L_2:
        /*0010*/ 	.word	index@(_Z9test_ProgPiS_i)
        /*0014*/ 	.word	0x00000000


	//----- nvinfo : EIATTR_MIN_STACK_SIZE
	.align		4
.L_3:
        /*0018*/ 	.byte	0x04, 0x12
        /*001a*/ 	.short	(.L_5 - .L_4)
	.align		4
.L_4:
        /*001c*/ 	.word	index@(_Z9test_ProgPiS_i)
        /*0020*/ 	.word	0x00000000
.L_5:


//--------------------- .nv.compat                --------------------------
	.section	.nv.compat,"",@"SHT_CUDA_COMPAT_INFO"
	.align	4
        /*0000*/ 	.byte	0x02, 0x09, 0x00, 0x00, 0x02, 0x02, 0x01, 0x00, 0x02, 0x05, 0x05, 0x00, 0x03, 0x07, 0x01, 0x01
        /*0010*/ 	.byte	0x02, 0x03, 0x00, 0x00, 0x02, 0x06, 0x01, 0x00, 0x04, 0x0b, 0x08, 0x00, 0x09, 0x00, 0x00, 0x00
        /*0020*/ 	.byte	0x00, 0x00, 0x00, 0x00


//--------------------- .nv.info._Z9test_ProgPiS_i --------------------------
	.section	.nv.info._Z9test_ProgPiS_i,"",@"SHT_CUDA_INFO"
	.sectionflags	@""
	.align	4


	//----- nvinfo : EIATTR_CUDA_API_VERSION
	.align		4
        /*0000*/ 	.byte	0x04, 0x37
        /*0002*/ 	.short	(.L_7 - .L_6)
.L_6:
        /*0004*/ 	.word	0x00000082


	//----- nvinfo : EIATTR_KPARAM_INFO
	.align		4
.L_7:
        /*0008*/ 	.byte	0x04, 0x17
        /*000a*/ 	.short	(.L_9 - .L_8)
.L_8:
        /*000c*/ 	.word	0x00000000
        /*0010*/ 	.short	0x0002
        /*0012*/ 	.short	0x0010
        /*0014*/ 	.byte	0x00, 0xf0, 0x11, 0x00


	//----- nvinfo : EIATTR_KPARAM_INFO
	.align		4
.L_9:
        /*0018*/ 	.byte	0x04, 0x17
        /*001a*/ 	.short	(.L_11 - .L_10)
.L_10:
        /*001c*/ 	.word	0x00000000
        /*0020*/ 	.short	0x0001
        /*0022*/ 	.short	0x0008
        /*0024*/ 	.byte	0x00, 0xf5, 0x21, 0x00


	//----- nvinfo : EIATTR_KPARAM_INFO
	.align		4
.L_11:
        /*0028*/ 	.byte	0x04, 0x17
        /*002a*/ 	.short	(.L_13 - .L_12)
.L_12:
        /*002c*/ 	.word	0x00000000
        /*0030*/ 	.short	0x0000
        /*0032*/ 	.short	0x0000
        /*0034*/ 	.byte	0x00, 0xf5, 0x21, 0x00


	//----- nvinfo : EIATTR_SPARSE_MMA_MASK
	.align		4
.L_13:
        /*0038*/ 	.byte	0x03, 0x50
        /*003a*/ 	.short	0x0000


	//----- nvinfo : EIATTR_MAXREG_COUNT
	.align		4
        /*003c*/ 	.byte	0x03, 0x1b
        /*003e*/ 	.short	0x00ff


	//----- nvinfo : EIATTR_MERCURY_ISA_VERSION
	.align		4
        /*0040*/ 	.byte	0x03, 0x5f
        /*0042*/ 	.short	0x0101


	//----- nvinfo : EIATTR_VRC_CTA_INIT_COUNT
	.align		4
        /*0044*/ 	.byte	0x02, 0x4a
	.zero		1
	.zero		1


	//----- nvinfo : EIATTR_EXIT_INSTR_OFFSETS
	.align		4
        /*0048*/ 	.byte	0x04, 0x1c
        /*004a*/ 	.short	(.L_15 - .L_14)


	//   ....[0]....
.L_14:
        /*004c*/ 	.word	0x000000d0


	//----- nvinfo : EIATTR_CBANK_PARAM_SIZE
	.align		4
.L_15:
        /*0050*/ 	.byte	0x03, 0x19
        /*0052*/ 	.short	0x0014


	//----- nvinfo : EIATTR_PARAM_CBANK
	.align		4
        /*0054*/ 	.byte	0x04, 0x0a
        /*0056*/ 	.short	(.L_17 - .L_16)
	.align		4
.L_16:
        /*0058*/ 	.word	index@(.nv.constant0._Z9test_ProgPiS_i)
        /*005c*/ 	.short	0x0380
        /*005e*/ 	.short	0x0014


	//----- nvinfo : EIATTR_SW_WAR
	.align		4
.L_17:
        /*0060*/ 	.byte	0x04, 0x36
        /*0062*/ 	.short	(.L_19 - .L_18)
.L_18:
        /*0064*/ 	.word	0x00000008
.L_19:


//--------------------- .nv.callgraph             --------------------------
	.section	.nv.callgraph,"",@"SHT_CUDA_CALLGRAPH"
	.align	4
	.sectionentsize	8
	.align		4
        /*0000*/ 	.word	0x00000000
	.align		4
        /*0004*/ 	.word	0xffffffff
	.align		4
        /*0008*/ 	.word	0x00000000
	.align		4
        /*000c*/ 	.word	0xfffffffe
	.align		4
        /*0010*/ 	.word	0x00000000
	.align		4
        /*0014*/ 	.word	0xfffffffd
	.align		4
        /*0018*/ 	.word	0x00000000
	.align		4
        /*001c*/ 	.word	0xfffffffc


//--------------------- .text._Z9test_ProgPiS_i   --------------------------
	.section	.text._Z9test_ProgPiS_i,"ax",@progbits
	.align	128
        .global         _Z9test_ProgPiS_i
        .type           _Z9test_ProgPiS_i,@function
        .size           _Z9test_ProgPiS_i,(.L_x_1 - _Z9test_ProgPiS_i)
        .other          _Z9test_ProgPiS_i,@"STO_CUDA_ENTRY STV_DEFAULT"
_Z9test_ProgPiS_i:
.text._Z9test_ProgPiS_i:
[----:B------:R-:W-:Y:S01]  /*0000*/  LDC R1, c[0x0][0x37c] ;  /* 0x0000df00ff017b82 */ /* 0x000fe20000000800 */
[----:B------:R-:W0:Y:S07]  /*0010*/  S2R R7, SR_TID.X ;  /* 0x0000000000077919 */ /* 0x000e2e0000002100 */
[----:B------:R-:W0:Y:S01]  /*0020*/  LDC.64 R2, c[0x0][0x380] ;  /* 0x0000e000ff027b82 */ /* 0x000e220000000a00 */
[----:B------:R-:W1:Y:S07]  /*0030*/  LDCU.64 UR4, c[0x0][0x358] ;  /* 0x00006b00ff0477ac */ /* 0x000e6e0008000a00 */
[----:B------:R-:W2:Y:S01]  /*0040*/  LDC.64 R4, c[0x0][0x388] ;  /* 0x0000e200ff047b82 */ /* 0x000ea20000000a00 */
[----:B0-----:R-:W-:-:S04]  /*0050*/  IMAD.WIDE.U32 R2, R7, 0x4, R2 ;  /* 0x0000000407027825 */ /* 0x001fc800078e0002 */
[----:B--2---:R-:W-:Y:S01]  /*0060*/  IMAD.WIDE.U32 R4, R7, 0x4, R4 ;  /* 0x0000000407047825 */ /* 0x004fe200078e0004 */
[----:B-1----:R-:W2:Y:S04]  /*0070*/  LDG.E R0, desc[UR4][R2.64+0x4] ;  /* 0x0000040402007981 */ /* 0x002ea8000c1e1900 */
[----:B------:R-:W2:Y:S02]  /*0080*/  LDG.E R7, desc[UR4][R4.64+0x4] ;  /* 0x0000040404077981 */ /* 0x000ea4000c1e1900 */
[CC--:B--2---:R-:W-:Y:S02]  /*0090*/  IADD3 R9, PT, PT, R0.reuse, R7.reuse, RZ ;  /* 0x0000000700097210 */ /* 0x0c4fe40007ffe0ff */
[----:B------:R-:W-:-:S03]  /*00a0*/  IADD3 R7, PT, PT, -R0, R7, RZ ;  /* 0x0000000700077210 */ /* 0x000fc60007ffe1ff */
[----:B------:R-:W-:Y:S04]  /*00b0*/  STG.E desc[UR4][R4.64], R9 ;  /* 0x0000000904007986 */ /* 0x000fe8000c101904 */
[----:B------:R-:W-:Y:S01]  /*00c0*/  STG.E desc[UR4][R2.64], R7 ;  /* 0x0000000702007986 */ /* 0x000fe2000c101904 */
[----:B------:R-:W-:Y:S05]  /*00d0*/  EXIT ;  /* 0x000000000000794d */ /* 0x000fea0003800000 */
.L_x_0:
[----:B------:R-:W-:-:S00]  /*00e0*/  BRA `(.L_x_0) ;  /* 0xfffffffc00fc7947 */ /* 0x000fc0000383ffff */
[----:B------:R-:W-:-:S00]  /*00f0*/  NOP ;  /* 0x0000000000007918 */ /* 0x000fc00000000000 */
        /* <DEDUP_REMOVED lines=8> */
.L_x_1:


//--------------------- .nv.shared.reserved.0     --------------------------
	.section	.nv.shared.reserved.0,"aw",@nobits
	.weak		__nv_reservedSMEM_offset_0_alias
	.size		__nv_reservedSMEM_offset_0_alias, 0, 64
	.other		__nv_reservedSMEM_offset_0_alias,@"STO_CUDA_RESERVED_SHARED STV_DEFAULT"
__nv_reservedSMEM_offset_0_alias:
	.zero		0
	.zero		64


//--------------------- .nv.constant0._Z9test_ProgPiS_i --------------------------
	.section	.nv.constant0._Z9test_ProgPiS_i,"a",@progbits
	.sectionflags	@""
	.align	4
.nv.constant0._Z9test_ProgPiS_i:
	.zero		916


//--------------------- SYMBOLS --------------------------

	.type		.nv.reservedSmem.offset0,@object
	.size		.nv.reservedSmem.offset0,0x4
